	.headerflags	@"EF_CUDA_TEXMODE_UNIFIED EF_CUDA_64BIT_ADDRESS EF_CUDA_ACCELERATORS EF_CUDA_SM90 EF_CUDA_VIRTUAL_SM(EF_CUDA_SM90)"
	.elftype	@"ET_EXEC"


//--------------------- .nv.info                  --------------------------
	.section	.nv.info,"",@"SHT_CUDA_INFO"
	.align	4


	//----- nvinfo : EIATTR_REGCOUNT
	.align		4
        /*0000*/ 	.byte	0x04, 0x2f
        /*0002*/ 	.short	(.L_3 - .L_2)
	.align		4
.L_2:
        /*0004*/ 	.word	index@(triton_poi_fused_cat_50)
        /*0008*/ 	.word	0x00000036


	//----- nvinfo : EIATTR_MIN_STACK_SIZE
	.align		4
.L_3:
        /*000c*/ 	.byte	0x04, 0x12
        /*000e*/ 	.short	(.L_5 - .L_4)
	.align		4
.L_4:
        /*0010*/ 	.word	index@(triton_poi_fused_cat_50)
        /*0014*/ 	.word	0x00000000


	//----- nvinfo : EIATTR_FRAME_SIZE
	.align		4
.L_5:
        /*0018*/ 	.byte	0x04, 0x11
        /*001a*/ 	.short	(.L_7 - .L_6)
	.align		4
.L_6:
        /*001c*/ 	.word	index@(triton_poi_fused_cat_50)
        /*0020*/ 	.word	0x00000000


	//----- nvinfo : EIATTR_MIN_STACK_SIZE
	.align		4
.L_7:
        /*0024*/ 	.byte	0x04, 0x12
        /*0026*/ 	.short	(.L_9 - .L_8)
	.align		4
.L_8:
        /*0028*/ 	.word	index@(triton_poi_fused_cat_50)
        /*002c*/ 	.word	0x00000000
.L_9:


//--------------------- .nv.info.triton_poi_fused_cat_50 --------------------------
	.section	.nv.info.triton_poi_fused_cat_50,"",@"SHT_CUDA_INFO"
	.sectionflags	@""
	.align	4


	//----- nvinfo : EIATTR_CUDA_API_VERSION
	.align		4
        /*0000*/ 	.byte	0x04, 0x37
        /*0002*/ 	.short	(.L_11 - .L_10)
.L_10:
        /*0004*/ 	.word	0x0000007c


	//----- nvinfo : EIATTR_KPARAM_INFO
	.align		4
.L_11:
        /*0008*/ 	.byte	0x04, 0x17
        /*000a*/ 	.short	(.L_13 - .L_12)
.L_12:
        /*000c*/ 	.word	0x00000000
        /*0010*/ 	.short	0x0015
        /*0012*/ 	.short	0x00a8
        /*0014*/ 	.byte	0x00, 0xf0, 0x11, 0x00


	//----- nvinfo : EIATTR_KPARAM_INFO
	.align		4
.L_13:
        /*0018*/ 	.byte	0x04, 0x17
        /*001a*/ 	.short	(.L_15 - .L_14)
.L_14:
        /*001c*/ 	.word	0x00000000
        /*0020*/ 	.short	0x0014
        /*0022*/ 	.short	0x00a0
        /*0024*/ 	.byte	0x00, 0xf4, 0x21, 0x00


	//----- nvinfo : EIATTR_KPARAM_INFO
	.align		4
.L_15:
        /*0028*/ 	.byte	0x04, 0x17
        /*002a*/ 	.short	(.L_17 - .L_16)
.L_16:
        /*002c*/ 	.word	0x00000000
        /*0030*/ 	.short	0x0013
        /*0032*/ 	.short	0x0098
        /*0034*/ 	.byte	0x00, 0xf4, 0x21, 0x00


	//----- nvinfo : EIATTR_KPARAM_INFO
	.align		4
.L_17:
        /*0038*/ 	.byte	0x04, 0x17
        /*003a*/ 	.short	(.L_19 - .L_18)
.L_18:
        /*003c*/ 	.word	0x00000000
        /*0040*/ 	.short	0x0012
        /*0042*/ 	.short	0x0090
        /*0044*/ 	.byte	0x00, 0xf4, 0x21, 0x00


	//----- nvinfo : EIATTR_KPARAM_INFO
	.align		4
.L_19:
        /*0048*/ 	.byte	0x04, 0x17
        /*004a*/ 	.short	(.L_21 - .L_20)
.L_20:
        /*004c*/ 	.word	0x00000000
        /*0050*/ 	.short	0x0011
        /*0052*/ 	.short	0x0088
        /*0054*/ 	.byte	0x00, 0xf4, 0x21, 0x00


	//----- nvinfo : EIATTR_KPARAM_INFO
	.align		4
.L_21:
        /*0058*/ 	.byte	0x04, 0x17
        /*005a*/ 	.short	(.L_23 - .L_22)
.L_22:
        /*005c*/ 	.word	0x00000000
        /*0060*/ 	.short	0x0010
        /*0062*/ 	.short	0x0080
        /*0064*/ 	.byte	0x00, 0xf4, 0x21, 0x00


	//----- nvinfo : EIATTR_KPARAM_INFO
	.align		4
.L_23:
        /*0068*/ 	.byte	0x04, 0x17
        /*006a*/ 	.short	(.L_25 - .L_24)
.L_24:
        /*006c*/ 	.word	0x00000000
        /*0070*/ 	.short	0x000f
        /*0072*/ 	.short	0x0078
        /*0074*/ 	.byte	0x00, 0xf4, 0x21, 0x00


	//----- nvinfo : EIATTR_KPARAM_INFO
	.align		4
.L_25:
        /*0078*/ 	.byte	0x04, 0x17
        /*007a*/ 	.short	(.L_27 - .L_26)
.L_26:
        /*007c*/ 	.word	0x00000000
        /*0080*/ 	.short	0x000e
        /*0082*/ 	.short	0x0070
        /*0084*/ 	.byte	0x00, 0xf4, 0x21, 0x00


	//----- nvinfo : EIATTR_KPARAM_INFO
	.align		4
.L_27:
        /*0088*/ 	.byte	0x04, 0x17
        /*008a*/ 	.short	(.L_29 - .L_28)
.L_28:
        /*008c*/ 	.word	0x00000000
        /*0090*/ 	.short	0x000d
        /*0092*/ 	.short	0x0068
        /*0094*/ 	.byte	0x00, 0xf4, 0x21, 0x00


	//----- nvinfo : EIATTR_KPARAM_INFO
	.align		4
.L_29:
        /*0098*/ 	.byte	0x04, 0x17
        /*009a*/ 	.short	(.L_31 - .L_30)
.L_30:
        /*009c*/ 	.word	0x00000000
        /*00a0*/ 	.short	0x000c
        /*00a2*/ 	.short	0x0060
        /*00a4*/ 	.byte	0x00, 0xf4, 0x21, 0x00


	//----- nvinfo : EIATTR_KPARAM_INFO
	.align		4
.L_31:
        /*00a8*/ 	.byte	0x04, 0x17
        /*00aa*/ 	.short	(.L_33 - .L_32)
.L_32:
        /*00ac*/ 	.word	0x00000000
        /*00b0*/ 	.short	0x000b
        /*00b2*/ 	.short	0x0058
        /*00b4*/ 	.byte	0x00, 0xf4, 0x21, 0x00


	//----- nvinfo : EIATTR_KPARAM_INFO
	.align		4
.L_33:
        /*00b8*/ 	.byte	0x04, 0x17
        /*00ba*/ 	.short	(.L_35 - .L_34)
.L_34:
        /*00bc*/ 	.word	0x00000000
        /*00c0*/ 	.short	0x000a
        /*00c2*/ 	.short	0x0050
        /*00c4*/ 	.byte	0x00, 0xf4, 0x21, 0x00


	//----- nvinfo : EIATTR_KPARAM_INFO
	.align		4
.L_35:
        /*00c8*/ 	.byte	0x04, 0x17
        /*00ca*/ 	.short	(.L_37 - .L_36)
.L_36:
        /*00cc*/ 	.word	0x00000000
        /*00d0*/ 	.short	0x0009
        /*00d2*/ 	.short	0x0048
        /*00d4*/ 	.byte	0x00, 0xf4, 0x21, 0x00


	//----- nvinfo : EIATTR_KPARAM_INFO
	.align		4
.L_37:
        /*00d8*/ 	.byte	0x04, 0x17
        /*00da*/ 	.short	(.L_39 - .L_38)
.L_38:
        /*00dc*/ 	.word	0x00000000
        /*00e0*/ 	.short	0x0008
        /*00e2*/ 	.short	0x0040
        /*00e4*/ 	.byte	0x00, 0xf4, 0x21, 0x00


	//----- nvinfo : EIATTR_KPARAM_INFO
	.align		4
.L_39:
        /*00e8*/ 	.byte	0x04, 0x17
        /*00ea*/ 	.short	(.L_41 - .L_40)
.L_40:
        /*00ec*/ 	.word	0x00000000
        /*00f0*/ 	.short	0x0007
        /*00f2*/ 	.short	0x0038
        /*00f4*/ 	.byte	0x00, 0xf4, 0x21, 0x00


	//----- nvinfo : EIATTR_KPARAM_INFO
	.align		4
.L_41:
        /*00f8*/ 	.byte	0x04, 0x17
        /*00fa*/ 	.short	(.L_43 - .L_42)
.L_42:
        /*00fc*/ 	.word	0x00000000
        /*0100*/ 	.short	0x0006
        /*0102*/ 	.short	0x0030
        /*0104*/ 	.byte	0x00, 0xf4, 0x21, 0x00


	//----- nvinfo : EIATTR_KPARAM_INFO
	.align		4
.L_43:
        /*0108*/ 	.byte	0x04, 0x17
        /*010a*/ 	.short	(.L_45 - .L_44)
.L_44:
        /*010c*/ 	.word	0x00000000
        /*0110*/ 	.short	0x0005
        /*0112*/ 	.short	0x0028
        /*0114*/ 	.byte	0x00, 0xf4, 0x21, 0x00


	//----- nvinfo : EIATTR_KPARAM_INFO
	.align		4
.L_45:
        /*0118*/ 	.byte	0x04, 0x17
        /*011a*/ 	.short	(.L_47 - .L_46)
.L_46:
        /*011c*/ 	.word	0x00000000
        /*0120*/ 	.short	0x0004
        /*0122*/ 	.short	0x0020
        /*0124*/ 	.byte	0x00, 0xf4, 0x21, 0x00


	//----- nvinfo : EIATTR_KPARAM_INFO
	.align		4
.L_47:
        /*0128*/ 	.byte	0x04, 0x17
        /*012a*/ 	.short	(.L_49 - .L_48)
.L_48:
        /*012c*/ 	.word	0x00000000
        /*0130*/ 	.short	0x0003
        /*0132*/ 	.short	0x0018
        /*0134*/ 	.byte	0x00, 0xf4, 0x21, 0x00


	//----- nvinfo : EIATTR_KPARAM_INFO
	.align		4
.L_49:
        /*0138*/ 	.byte	0x04, 0x17
        /*013a*/ 	.short	(.L_51 - .L_50)
.L_50:
        /*013c*/ 	.word	0x00000000
        /*0140*/ 	.short	0x0002
        /*0142*/ 	.short	0x0010
        /*0144*/ 	.byte	0x00, 0xf4, 0x21, 0x00


	//----- nvinfo : EIATTR_KPARAM_INFO
	.align		4
.L_51:
        /*0148*/ 	.byte	0x04, 0x17
        /*014a*/ 	.short	(.L_53 - .L_52)
.L_52:
        /*014c*/ 	.word	0x00000000
        /*0150*/ 	.short	0x0001
        /*0152*/ 	.short	0x0008
        /*0154*/ 	.byte	0x00, 0xf4, 0x21, 0x00


	//----- nvinfo : EIATTR_KPARAM_INFO
	.align		4
.L_53:
        /*0158*/ 	.byte	0x04, 0x17
        /*015a*/ 	.short	(.L_55 - .L_54)
.L_54:
        /*015c*/ 	.word	0x00000000
        /*0160*/ 	.short	0x0000
        /*0162*/ 	.short	0x0000
        /*0164*/ 	.byte	0x00, 0xf4, 0x21, 0x00


	//----- nvinfo : EIATTR_SPARSE_MMA_MASK
	.align		4
.L_55:
        /*0168*/ 	.byte	0x03, 0x50
        /*016a*/ 	.short	0x0000


	//----- nvinfo : EIATTR_MAXREG_COUNT
	.align		4
        /*016c*/ 	.byte	0x03, 0x1b
        /*016e*/ 	.short	0x00ff


	//----- nvinfo : EIATTR_EXIT_INSTR_OFFSETS
	.align		4
        /*0170*/ 	.byte	0x04, 0x1c
        /*0172*/ 	.short	(.L_57 - .L_56)


	//   ....[0]....
.L_56:
        /*0174*/ 	.word	0x00001660


	//----- nvinfo : EIATTR_REQNTID
	.align		4
.L_57:
        /*0178*/ 	.byte	0x04, 0x10
        /*017a*/ 	.short	(.L_59 - .L_58)
.L_58:
        /*017c*/ 	.word	0x00000100
        /*0180*/ 	.word	0x00000001
        /*0184*/ 	.word	0x00000001


	//----- nvinfo : EIATTR_CBANK_PARAM_SIZE
	.align		4
.L_59:
        /*0188*/ 	.byte	0x03, 0x19
        /*018a*/ 	.short	0x00ac


	//----- nvinfo : EIATTR_PARAM_CBANK
	.align		4
        /*018c*/ 	.byte	0x04, 0x0a
        /*018e*/ 	.short	(.L_61 - .L_60)
	.align		4
.L_60:
        /*0190*/ 	.word	index@(.nv.constant0.triton_poi_fused_cat_50)
        /*0194*/ 	.short	0x0210
        /*0196*/ 	.short	0x00ac


	//----- nvinfo : EIATTR_SW_WAR
	.align		4
.L_61:
        /*0198*/ 	.byte	0x04, 0x36
        /*019a*/ 	.short	(.L_63 - .L_62)
.L_62:
        /*019c*/ 	.word	0x00000008
.L_63:


//--------------------- .nv.callgraph             --------------------------
	.section	.nv.callgraph,"",@"SHT_CUDA_CALLGRAPH"
	.align	4
	.sectionentsize	8
	.align		4
        /*0000*/ 	.word	0x00000000
	.align		4
        /*0004*/ 	.word	0xffffffff
	.align		4
        /*0008*/ 	.word	0x00000000
	.align		4
        /*000c*/ 	.word	0xfffffffe
	.align		4
        /*0010*/ 	.word	0x00000000
	.align		4
        /*0014*/ 	.word	0xfffffffd
	.align		4
        /*0018*/ 	.word	0x00000000
	.align		4
        /*001c*/ 	.word	0xfffffffc


//--------------------- .nv.constant4             --------------------------
	.section	.nv.constant4,"a",@progbits
	.align	8
	.align		8
.nv.constant4:
        /*0000*/ 	.dword	_$_str
	.align		8
        /*0008*/ 	.dword	_$_str_$_2


//--------------------- .text.triton_poi_fused_cat_50 --------------------------
	.section	.text.triton_poi_fused_cat_50,"ax",@progbits
	.align	128
        .global         triton_poi_fused_cat_50
        .type           triton_poi_fused_cat_50,@function
        .size           triton_poi_fused_cat_50,(.L_x_1 - triton_poi_fused_cat_50)
        .other          triton_poi_fused_cat_50,@"STO_CUDA_ENTRY STV_DEFAULT"
triton_poi_fused_cat_50:
.text.triton_poi_fused_cat_50:
[----:B------:R-:W-:Y:S01]  /*0000*/  LDC R1, c[0x0][0x28] ;  /* 0x00000a00ff017b82 */ /* 0x000fe20000000800 */
[----:B------:R-:W1:Y:S07]  /*0010*/  S2R R0, SR_TID.X ;  /* 0x0000000000007919 */ /* 0x000e6e0000002100 */
[----:B------:R-:W2:Y:S01]  /*0020*/  LDC.64 R20, c[0x0][0x270] ;  /* 0x00009c00ff147b82 */ /* 0x000ea20000000a00 */
[----:B------:R-:W-:Y:S01]  /*0030*/  CS2R R8, SRZ ;  /* 0x0000000000087805 */ /* 0x000fe2000001ff00 */
[----:B------:R-:W-:Y:S01]  /*0040*/  ULDC.64 UR4, c[0x0][0x208] ;  /* 0x0000820000047ab9 */ /* 0x000fe20000000a00 */
[----:B------:R-:W3:Y:S05]  /*0050*/  S2R R3, SR_CTAID.X ;  /* 0x0000000000037919 */ /* 0x000eea0000002500 */
[----:B------:R-:W4:Y:S01]  /*0060*/  LDC.64 R10, c[0x0][0x298] ;  /* 0x0000a600ff0a7b82 */ /* 0x000f220000000a00 */
[----:B------:R-:W-:-:S07]  /*0070*/  IMAD.MOV.U32 R30, RZ, RZ, 0x3e800000 ;  /* 0x3e800000ff1e7424 */ /* 0x000fce00078e00ff */
[----:B------:R-:W5:Y:S08]  /*0080*/  LDC.64 R16, c[0x0][0x260] ;  /* 0x00009800ff107b82 */ /* 0x000f700000000a00 */
[----:B------:R-:W2:Y:S01]  /*0090*/  LDC.64 R18, c[0x0][0x288] ;  /* 0x0000a200ff127b82 */ /* 0x000ea20000000a00 */
[----:B-1----:R-:W-:-:S07]  /*00a0*/  IMAD.SHL.U32 R0, R0, 0x2, RZ ;  /* 0x0000000200007824 */ /* 0x002fce00078e00ff */
[----:B------:R-:W1:Y:S01]  /*00b0*/  LDC.64 R12, c[0x0][0x220] ;  /* 0x00008800ff0c7b82 */ /* 0x000e620000000a00 */
[----:B------:R-:W-:-:S07]  /*00c0*/  LOP3.LUT R0, R0, 0x1fe, RZ, 0xc0, !PT ;  /* 0x000001fe00007812 */ /* 0x000fce00078ec0ff */
[----:B------:R-:W1:Y:S01]  /*00d0*/  LDC.64 R22, c[0x0][0x248] ;  /* 0x00009200ff167b82 */ /* 0x000e620000000a00 */
[----:B---3--:R-:W-:-:S04]  /*00e0*/  IMAD R0, R3, 0x200, R0 ;  /* 0x0000020003007824 */ /* 0x008fc800078e0200 */
[----:B------:R-:W-:-:S05]  /*00f0*/  IMAD.HI R25, R0, 0x59e60383, RZ ;  /* 0x59e6038300197827 */ /* 0x000fca00078e02ff */
[----:B------:R-:W-:-:S04]  /*0100*/  SHF.R.U32.HI R6, RZ, 0x1f, R25 ;  /* 0x0000001fff067819 */ /* 0x000fc80000011619 */
[----:B------:R-:W-:-:S04]  /*0110*/  LEA.HI.SX32 R7, R25, R6, 0x18 ;  /* 0x0000000619077211 */ /* 0x000fc800078fc2ff */
[----:B------:R-:W-:-:S04]  /*0120*/  SHF.R.S32.HI R2, RZ, 0x1f, R7 ;  /* 0x0000001fff027819 */ /* 0x000fc80000011407 */
[----:B------:R-:W-:-:S04]  /*0130*/  LEA.HI R2, R2, R7, RZ, 0xa ;  /* 0x0000000702027211 */ /* 0x000fc800078f50ff */
[----:B------:R-:W-:-:S04]  /*0140*/  LOP3.LUT R2, R2, 0xfffffc00, RZ, 0xc0, !PT ;  /* 0xfffffc0002027812 */ /* 0x000fc800078ec0ff */
[----:B------:R-:W-:-:S04]  /*0150*/  IADD3 R31, R7, -R2, RZ ;  /* 0x80000002071f7210 */ /* 0x000fc80007ffe0ff */
[C---:B------:R-:W-:Y:S02]  /*0160*/  LOP3.LUT R2, R31.reuse, 0xffffff80, RZ, 0xc0, !PT ;  /* 0xffffff801f027812 */ /* 0x040fe400078ec0ff */
[C---:B------:R-:W-:Y:S02]  /*0170*/  ISETP.GT.AND P5, PT, R31.reuse, 0x37f, PT ;  /* 0x0000037f1f00780c */ /* 0x040fe40003fa4270 */
[----:B------:R-:W-:Y:S01]  /*0180*/  ISETP.NE.AND P3, PT, R2, 0x300, PT ;  /* 0x000003000200780c */ /* 0x000fe20003f65270 */
[----:B--2---:R-:W-:-:S12]  /*0190*/  IMAD.WIDE R2, R31, 0x4, R20 ;  /* 0x000000041f027825 */ /* 0x004fd800078e0214 */
[----:B------:R2:W3:Y:S01]  /*01a0*/  @!P3 LDG.E.EL R8, desc[UR4][R2.64+-0xc00] ;  /* 0xfff400040208b981 */ /* 0x0004e2000c2e1900 */
[----:B----4-:R-:W-:-:S05]  /*01b0*/  IMAD.WIDE R4, R31, 0x4, R10 ;  /* 0x000000041f047825 */ /* 0x010fca00078e020a */
[----:B------:R4:W3:Y:S01]  /*01c0*/  @P5 LDG.E.EL R9, desc[UR4][R4.64+-0xe00] ;  /* 0xfff2000404095981 */ /* 0x0008e2000c2e1900 */
[----:B------:R-:W-:Y:S01]  /*01d0*/  VIADD R26, R0, 0x1 ;  /* 0x00000001001a7836 */ /* 0x000fe20000000000 */
[----:B------:R-:W-:Y:S01]  /*01e0*/  LEA.HI.SX32 R25, R25, R6, 0xe ;  /* 0x0000000619197211 */ /* 0x000fe200078f72ff */
[----:B------:R-:W-:Y:S01]  /*01f0*/  IMAD R6, R7, -0x2d9, R0 ;  /* 0xfffffd2707067824 */ /* 0x000fe200078e0200 */
[----:B------:R-:W-:Y:S01]  /*0200*/  CS2R R32, SRZ ;  /* 0x0000000000207805 */ /* 0x000fe2000001ff00 */
[----:B------:R-:W-:-:S04]  /*0210*/  IMAD.HI R27, R26, 0x59e60383, RZ ;  /* 0x59e603831a1b7827 */ /* 0x000fc800078e02ff */
[----:B--2---:R-:W-:Y:S01]  /*0220*/  VIADD R2, R31, 0xfffffe80 ;  /* 0xfffffe801f027836 */ /* 0x004fe20000000000 */
[----:B----4-:R-:W2:Y:S01]  /*0230*/  LDC.64 R4, c[0x0][0x268] ;  /* 0x00009a00ff047b82 */ /* 0x010ea20000000a00 */
[----:B------:R-:W-:Y:S01]  /*0240*/  SHF.R.U32.HI R28, RZ, 0x1f, R27 ;  /* 0x0000001fff1c7819 */ /* 0x000fe2000001161b */
[----:B------:R-:W-:Y:S02]  /*0250*/  IMAD R3, R25, 0x44580, R6 ;  /* 0x0004458019037824 */ /* 0x000fe400078e0206 */
[C---:B------:R-:W-:Y:S02]  /*0260*/  ISETP.GE.U32.AND P2, PT, R2.reuse, 0x180, PT ;  /* 0x000001800200780c */ /* 0x040fe40003f46070 */
[----:B------:R-:W-:Y:S01]  /*0270*/  LEA.HI.SX32 R29, R27, R28, 0x18 ;  /* 0x0000001c1b1d7211 */ /* 0x000fe200078fc2ff */
[----:B------:R-:W-:-:S03]  /*0280*/  IMAD R24, R2, 0x2d9, R3 ;  /* 0x000002d902187824 */ /* 0x000fc600078e0203 */
[----:B------:R-:W-:Y:S01]  /*0290*/  SHF.R.S32.HI R2, RZ, 0x1f, R29 ;  /* 0x0000001fff027819 */ /* 0x000fe2000001141d */
[----:B------:R-:W-:Y:S01]  /*02a0*/  IMAD R3, R25, -0x2d900, R24 ;  /* 0xfffd270019037824 */ /* 0x000fe200078e0218 */
[----:B------:R-:W-:Y:S02]  /*02b0*/  CS2R R48, SRZ ;  /* 0x0000000000307805 */ /* 0x000fe4000001ff00 */
[----:B------:R-:W-:Y:S02]  /*02c0*/  LEA.HI R2, R2, R29, RZ, 0xa ;  /* 0x0000001d02027211 */ /* 0x000fe400078f50ff */
[----:B------:R-:W-:Y:S02]  /*02d0*/  IADD3 R7, R3, -0x44580, RZ ;  /* 0xfffbba8003077810 */ /* 0x000fe40007ffe0ff */
[----:B------:R-:W-:Y:S01]  /*02e0*/  LOP3.LUT R2, R2, 0xfffffc00, RZ, 0xc0, !PT ;  /* 0xfffffc0002027812 */ /* 0x000fe200078ec0ff */
[----:B------:R-:W-:Y:S02]  /*02f0*/  HFMA2.MMA R45, -RZ, RZ, 0, 0 ;  /* 0x00000000ff2d7435 */ /* 0x000fe400000001ff */
[----:B-----5:R-:W-:-:S04]  /*0300*/  IMAD.WIDE R6, R7, 0x4, R16 ;  /* 0x0000000407067825 */ /* 0x020fc800078e0210 */
[C---:B--2---:R-:W-:Y:S01]  /*0310*/  IMAD.WIDE R14, R31.reuse, 0x4, R4 ;  /* 0x000000041f0e7825 */ /* 0x044fe200078e0204 */
[----:B------:R2:W4:Y:S04]  /*0320*/  @!P3 LDG.E R33, desc[UR4][R6.64] ;  /* 0x000000040621b981 */ /* 0x000528000c1e1900 */
[----:B------:R-:W5:Y:S01]  /*0330*/  @!P3 LDG.E.EL R48, desc[UR4][R14.64+-0xc00] ;  /* 0xfff400040e30b981 */ /* 0x000f62000c2e1900 */
[----:B-1----:R-:W-:Y:S01]  /*0340*/  IMAD.WIDE R36, R31, 0x4, R12 ;  /* 0x000000041f247825 */ /* 0x002fe200078e020c */
[----:B--2---:R-:W1:Y:S01]  /*0350*/  LDC.64 R6, c[0x0][0x278] ;  /* 0x00009e00ff067b82 */ /* 0x004e620000000a00 */
[----:B------:R-:W-:Y:S02]  /*0360*/  CS2R R34, SRZ ;  /* 0x0000000000227805 */ /* 0x000fe4000001ff00 */
[----:B------:R-:W-:Y:S01]  /*0370*/  MOV R50, RZ ;  /* 0x000000ff00327202 */ /* 0x000fe20000000f00 */
[----:B------:R-:W-:Y:S01]  /*0380*/  IMAD.MOV.U32 R47, RZ, RZ, RZ ;  /* 0x000000ffff2f7224 */ /* 0x000fe200078e00ff */
[----:B---3--:R-:W-:-:S05]  /*0390*/  SEL R8, R8, RZ, !P3 ;  /* 0x000000ff08087207 */ /* 0x008fca0005800000 */
[----:B------:R-:W-:Y:S01]  /*03a0*/  FADD R43, R8, 9.9999997473787516356e-06 ;  /* 0x3727c5ac082b7421 */ /* 0x000fe20000000000 */
[----:B------:R-:W-:-:S05]  /*03b0*/  SEL R9, R9, RZ, P5 ;  /* 0x000000ff09097207 */ /* 0x000fca0002800000 */
[----:B------:R-:W2:Y:S01]  /*03c0*/  MUFU.SQRT R43, R43 ;  /* 0x0000002b002b7308 */ /* 0x000ea20000002000 */
[----:B------:R-:W-:Y:S01]  /*03d0*/  FADD R42, R9, 9.9999997473787516356e-06 ;  /* 0x3727c5ac092a7421 */ /* 0x000fe20000000000 */
[----:B------:R-:W-:-:S06]  /*03e0*/  VIADD R9, R3, 0xfffa4e00 ;  /* 0xfffa4e0003097836 */ /* 0x000fcc0000000000 */
[----:B------:R-:W3:Y:S01]  /*03f0*/  MUFU.SQRT R42, R42 ;  /* 0x0000002a002a7308 */ /* 0x000ee20000002000 */
[----:B--2---:R-:W-:Y:S01]  /*0400*/  FSETP.GT.AND P0, PT, R43, 8.50705917302346158658e+37, PT ;  /* 0x7e8000002b00780b */ /* 0x004fe20003f04000 */
[----:B0-----:R-:W-:Y:S01]  /*0410*/  IMAD.WIDE R8, R9, 0x4, R18 ;  /* 0x0000000409087825 */ /* 0x001fe200078e0212 */
[----:B------:R-:W-:Y:S02]  /*0420*/  FSETP.GEU.AND P6, PT, R43, 1.175494350822287508e-38, PT ;  /* 0x008000002b00780b */ /* 0x000fe40003fce000 */
[----:B------:R-:W-:Y:S02]  /*0430*/  FSEL R46, R30, 1, P0 ;  /* 0x3f8000001e2e7808 */ /* 0x000fe40000000000 */
[----:B------:R-:W-:Y:S01]  /*0440*/  IADD3 R3, R29, -R2, RZ ;  /* 0x800000021d037210 */ /* 0x000fe20007ffe0ff */
[----:B------:R0:W2:Y:S01]  /*0450*/  @P5 LDG.E R32, desc[UR4][R8.64] ;  /* 0x0000000408205981 */ /* 0x0000a2000c1e1900 */
[----:B---3--:R-:W-:-:S05]  /*0460*/  FSETP.GT.AND P4, PT, R42, 8.50705917302346158658e+37, PT ;  /* 0x7e8000002a00780b */ /* 0x008fca0003f84000 */
[----:B------:R-:W-:Y:S02]  /*0470*/  @P0 FMUL R43, R43, 0.25 ;  /* 0x3e8000002b2b0820 */ /* 0x000fe40000400000 */
[----:B------:R-:W-:Y:S02]  /*0480*/  @!P6 FMUL R46, R46, 16777216 ;  /* 0x4b8000002e2ee820 */ /* 0x000fe40000400000 */
[----:B------:R-:W-:Y:S01]  /*0490*/  @!P6 FMUL R43, R43, 16777216 ;  /* 0x4b8000002b2be820 */ /* 0x000fe20000400000 */
[C---:B------:R-:W-:Y:S01]  /*04a0*/  FSETP.GEU.AND P6, PT, R42.reuse, 1.175494350822287508e-38, PT ;  /* 0x008000002a00780b */ /* 0x040fe20003fce000 */
[C---:B------:R-:W-:Y:S01]  /*04b0*/  IMAD.WIDE R40, R3.reuse, 0x4, R10 ;  /* 0x0000000403287825 */ /* 0x040fe200078e020a */
[----:B0-----:R-:W0:Y:S03]  /*04c0*/  LDC.64 R8, c[0x0][0x280] ;  /* 0x0000a000ff087b82 */ /* 0x001e260000000a00 */
[----:B------:R-:W-:Y:S01]  /*04d0*/  @P4 FMUL R42, R42, 0.25 ;  /* 0x3e8000002a2a4820 */ /* 0x000fe20000400000 */
[----:B------:R-:W-:Y:S01]  /*04e0*/  FSEL R44, R30, 1, P4 ;  /* 0x3f8000001e2c7808 */ /* 0x000fe20002000000 */
[----:B------:R-:W-:-:S03]  /*04f0*/  IMAD.WIDE R38, R3, 0x4, R12 ;  /* 0x0000000403267825 */ /* 0x000fc600078e020c */
[----:B------:R-:W3:Y:S03]  /*0500*/  LDC.64 R10, c[0x0][0x290] ;  /* 0x0000a400ff0a7b82 */ /* 0x000ee60000000a00 */
[----:B------:R-:W-:-:S04]  /*0510*/  @!P6 FMUL R42, R42, 16777216 ;  /* 0x4b8000002a2ae820 */ /* 0x000fc80000400000 */
[----:B------:R-:W1:Y:S01]  /*0520*/  MUFU.RCP R15, R42 ;  /* 0x0000002a000f7308 */ /* 0x000e620000001000 */
[----:B------:R-:W-:-:S04]  /*0530*/  IMAD.WIDE R12, R31, 0x4, R22 ;  /* 0x000000041f0c7825 */ /* 0x000fc800078e0216 */
[----:B------:R-:W-:Y:S01]  /*0540*/  @!P6 FMUL R44, R44, 16777216 ;  /* 0x4b8000002c2ce820 */ /* 0x000fe20000400000 */
[----:B------:R-:W-:Y:S01]  /*0550*/  ISETP.GT.AND P4, PT, R3, 0x37f, PT ;  /* 0x0000037f0300780c */ /* 0x000fe20003f84270 */
[----:B------:R4:W2:Y:S01]  /*0560*/  @!P2 LDG.E.EL R45, desc[UR4][R12.64+-0x600] ;  /* 0xfffa00040c2da981 */ /* 0x0008a2000c2e1900 */
[----:B------:R-:W-:Y:S02]  /*0570*/  ISETP.GE.AND P0, PT, R31, 0x180, PT ;  /* 0x000001801f00780c */ /* 0x000fe40003f06270 */
[----:B------:R-:W-:Y:S01]  /*0580*/  ISETP.GE.AND P1, PT, R3, 0x180, PT ;  /* 0x000001800300780c */ /* 0x000fe20003f26270 */
[----:B-1----:R-:W-:Y:S01]  /*0590*/  FMUL R51, R15, R44 ;  /* 0x0000002c0f337220 */ /* 0x002fe20000400000 */
[----:B----4-:R-:W1:Y:S01]  /*05a0*/  LDC.64 R12, c[0x0][0x2a0] ;  /* 0x0000a800ff0c7b82 */ /* 0x010e620000000a00 */
[----:B------:R-:W-:-:S08]  /*05b0*/  IMAD.MOV.U32 R2, RZ, RZ, RZ ;  /* 0x000000ffff027224 */ /* 0x000fd000078e00ff */
[----:B------:R4:W2:Y:S01]  /*05c0*/  @!P0 LDG.E.EL R34, desc[UR4][R36.64] ;  /* 0x0000000424228981 */ /* 0x0008a2000c2e1900 */
[----:B------:R-:W1:Y:S03]  /*05d0*/  LDC.64 R14, c[0x0][0x2a8] ;  /* 0x0000aa00ff0e7b82 */ /* 0x000e660000000a00 */
[----:B------:R3:W2:Y:S04]  /*05e0*/  @P4 LDG.E.EL R2, desc[UR4][R40.64+-0xe00] ;  /* 0xfff2000428024981 */ /* 0x0006a8000c2e1900 */
[----:B------:R0:W2:Y:S01]  /*05f0*/  @!P1 LDG.E.EL R35, desc[UR4][R38.64] ;  /* 0x0000000426239981 */ /* 0x0000a2000c2e1900 */
[----:B----4-:R-:W-:-:S04]  /*0600*/  IMAD.WIDE R36, R31, 0x4, R6 ;  /* 0x000000041f247825 */ /* 0x010fc800078e0206 */
[C---:B---3--:R-:W-:Y:S01]  /*0610*/  IMAD.WIDE R40, R31.reuse, 0x4, R10 ;  /* 0x000000041f287825 */ /* 0x048fe200078e020a */
[----:B------:R-:W3:Y:S03]  /*0620*/  @!P3 LDG.E.EL R47, desc[UR4][R36.64+-0xc00] ;  /* 0xfff40004242fb981 */ /* 0x000ee6000c2e1900 */
[C---:B0-----:R-:W-:Y:S01]  /*0630*/  IMAD.WIDE R38, R31.reuse, 0x4, R8 ;  /* 0x000000041f267825 */ /* 0x041fe200078e0208 */
[----:B------:R0:W4:Y:S03]  /*0640*/  @P5 LDG.E.EL R50, desc[UR4][R40.64+-0xe00] ;  /* 0xfff2000428325981 */ /* 0x000126000c2e1900 */
[----:B------:R-:W-:Y:S01]  /*0650*/  IMAD.MOV.U32 R44, RZ, RZ, RZ ;  /* 0x000000ffff2c7224 */ /* 0x000fe200078e00ff */
[----:B------:R1:W3:Y:S01]  /*0660*/  @!P3 LDG.E.EL R49, desc[UR4][R38.64+-0xc00] ;  /* 0xfff400042631b981 */ /* 0x0002e2000c2e1900 */
[----:B0-----:R-:W-:Y:S01]  /*0670*/  HFMA2.MMA R40, -RZ, RZ, 0, 0 ;  /* 0x00000000ff287435 */ /* 0x001fe200000001ff */
[----:B-1----:R-:W-:-:S04]  /*0680*/  IMAD.WIDE R36, R31, 0x4, R14 ;  /* 0x000000041f247825 */ /* 0x002fc800078e020e */
[----:B------:R-:W-:-:S05]  /*0690*/  IMAD.WIDE R38, R31, 0x4, R12 ;  /* 0x000000041f267825 */ /* 0x000fca00078e020c */
[----:B------:R-:W3:Y:S04]  /*06a0*/  @P5 LDG.E.EL R44, desc[UR4][R38.64+-0xe00] ;  /* 0xfff20004262c5981 */ /* 0x000ee8000c2e1900 */
[----:B------:R-:W3:Y:S01]  /*06b0*/  @P5 LDG.E.EL R40, desc[UR4][R36.64+-0xe00] ;  /* 0xfff2000424285981 */ /* 0x000ee2000c2e1900 */
[----:B------:R-:W0:Y:S01]  /*06c0*/  MUFU.RCP R43, R43 ;  /* 0x0000002b002b7308 */ /* 0x000e220000001000 */
[----:B-----5:R-:W-:Y:S02]  /*06d0*/  SEL R48, R48, RZ, !P3 ;  /* 0x000000ff30307207 */ /* 0x020fe40005800000 */
[----:B------:R-:W-:-:S05]  /*06e0*/  SEL R33, R33, RZ, !P3 ;  /* 0x000000ff21217207 */ /* 0x000fca0005800000 */
[----:B------:R-:W-:Y:S01]  /*06f0*/  FADD R33, R33, -R48 ;  /* 0x8000003021217221 */ /* 0x000fe20000000000 */
[----:B0-----:R-:W-:-:S04]  /*0700*/  FMUL R46, R43, R46 ;  /* 0x0000002e2b2e7220 */ /* 0x001fc80000400000 */
[----:B------:R-:W-:Y:S01]  /*0710*/  FMUL R33, R46, R33 ;  /* 0x000000212e217220 */ /* 0x000fe20000400000 */
[----:B------:R-:W-:Y:S01]  /*0720*/  IMAD.WIDE R22, R3, 0x4, R22 ;  /* 0x0000000403167825 */ /* 0x000fe200078e0216 */
[----:B--2---:R-:W-:Y:S02]  /*0730*/  SEL R32, R32, RZ, P5 ;  /* 0x000000ff20207207 */ /* 0x004fe40002800000 */
[----:B------:R-:W-:-:S05]  /*0740*/  SEL R34, R34, RZ, !P0 ;  /* 0x000000ff22227207 */ /* 0x000fca0004000000 */
[----:B------:R-:W-:Y:S01]  /*0750*/  FADD R42, R34, 9.9999997473787516356e-06 ;  /* 0x3727c5ac222a7421 */ /* 0x000fe20000000000 */
[----:B------:R-:W-:Y:S02]  /*0760*/  SEL R35, R35, RZ, !P1 ;  /* 0x000000ff23237207 */ /* 0x000fe40004800000 */
[----:B----4-:R-:W-:-:S05]  /*0770*/  SEL R41, R50, RZ, P5 ;  /* 0x000000ff32297207 */ /* 0x010fca0002800000 */
[----:B------:R-:W-:-:S04]  /*0780*/  FADD R32, R32, -R41 ;  /* 0x8000002920207221 */ /* 0x000fc80000000000 */
[----:B------:R-:W-:Y:S01]  /*0790*/  FMUL R32, R51, R32 ;  /* 0x0000002033207220 */ /* 0x000fe20000400000 */
[----:B------:R-:W-:Y:S01]  /*07a0*/  FADD R35, R35, 9.9999997473787516356e-06 ;  /* 0x3727c5ac23237421 */ /* 0x000fe20000000000 */
[----:B---3--:R-:W-:Y:S01]  /*07b0*/  SEL R34, R47, RZ, !P3 ;  /* 0x000000ff2f227207 */ /* 0x008fe20005800000 */
[----:B------:R-:W0:Y:S01]  /*07c0*/  MUFU.SQRT R42, R42 ;  /* 0x0000002a002a7308 */ /* 0x000e220000002000 */
[----:B------:R-:W-:Y:S02]  /*07d0*/  SEL R39, R44, RZ, P5 ;  /* 0x000000ff2c277207 */ /* 0x000fe40002800000 */
[----:B------:R-:W-:Y:S02]  /*07e0*/  SEL R40, R40, RZ, P5 ;  /* 0x000000ff28287207 */ /* 0x000fe40002800000 */
[----:B------:R-:W-:-:S03]  /*07f0*/  SEL R49, R49, RZ, !P3 ;  /* 0x000000ff31317207 */ /* 0x000fc60005800000 */
[----:B------:R-:W-:Y:S01]  /*0800*/  FFMA R32, R39, R32, R40 ;  /* 0x0000002027207223 */ /* 0x000fe20000000028 */
[----:B------:R-:W1:Y:S01]  /*0810*/  MUFU.SQRT R36, R35 ;  /* 0x0000002300247308 */ /* 0x000e620000002000 */
[----:B------:R-:W-:-:S03]  /*0820*/  FFMA R33, R34, R33, R49 ;  /* 0x0000002122217223 */ /* 0x000fc60000000031 */
[----:B------:R-:W-:-:S04]  /*0830*/  FSETP.GEU.AND P6, PT, R32, RZ, PT ;  /* 0x000000ff2000720b */ /* 0x000fc80003fce000 */
[----:B------:R-:W-:Y:S02]  /*0840*/  FSEL R34, R32, RZ, P6 ;  /* 0x000000ff20227208 */ /* 0x000fe40003000000 */
[----:B------:R-:W-:Y:S02]  /*0850*/  SEL R32, R2, RZ, P4 ;  /* 0x000000ff02207207 */ /* 0x000fe40002000000 */
[----:B------:R-:W-:-:S03]  /*0860*/  FSETP.GEU.AND P6, PT, R33, RZ, PT ;  /* 0x000000ff2100720b */ /* 0x000fc60003fce000 */
[----:B------:R-:W-:Y:S01]  /*0870*/  FADD R32, R32, 9.9999997473787516356e-06 ;  /* 0x3727c5ac20207421 */ /* 0x000fe20000000000 */
[----:B------:R-:W-:Y:S02]  /*0880*/  FSEL R2, R33, RZ, P6 ;  /* 0x000000ff21027208 */ /* 0x000fe40003000000 */
[----:B0-----:R-:W-:Y:S01]  /*0890*/  FSETP.GT.AND P6, PT, R42, 8.50705917302346158658e+37, PT ;  /* 0x7e8000002a00780b */ /* 0x001fe20003fc4000 */
[----:B------:R-:W0:Y:S01]  /*08a0*/  MUFU.SQRT R37, R32 ;  /* 0x0000002000257308 */ /* 0x000e220000002000 */
[----:B------:R-:W-:Y:S02]  /*08b0*/  @P3 FSEL R2, R34, RZ, P5 ;  /* 0x000000ff22023208 */ /* 0x000fe40002800000 */
[----:B-1----:R-:W-:Y:S02]  /*08c0*/  FSETP.GT.AND P3, PT, R36, 8.50705917302346158658e+37, PT ;  /* 0x7e8000002400780b */ /* 0x002fe40003f64000 */
[----:B------:R-:W-:Y:S02]  /*08d0*/  FSETP.GEU.AND P5, PT, R42, 1.175494350822287508e-38, PT ;  /* 0x008000002a00780b */ /* 0x000fe40003fae000 */
[----:B------:R-:W-:-:S02]  /*08e0*/  FSEL R33, R30, 1, P6 ;  /* 0x3f8000001e217808 */ /* 0x000fc40003000000 */
[----:B------:R-:W-:-:S03]  /*08f0*/  FSEL R34, R30, 1, P3 ;  /* 0x3f8000001e227808 */ /* 0x000fc60001800000 */
[----:B------:R-:W-:Y:S01]  /*0900*/  @P6 FMUL R42, R42, 0.25 ;  /* 0x3e8000002a2a6820 */ /* 0x000fe20000400000 */
[----:B------:R-:W-:-:S03]  /*0910*/  FSETP.GEU.AND P6, PT, R36, 1.175494350822287508e-38, PT ;  /* 0x008000002400780b */ /* 0x000fc60003fce000 */
[----:B------:R-:W-:Y:S01]  /*0920*/  @P3 FMUL R36, R36, 0.25 ;  /* 0x3e80000024243820 */ /* 0x000fe20000400000 */
[----:B0-----:R-:W-:Y:S01]  /*0930*/  FSETP.GT.AND P3, PT, R37, 8.50705917302346158658e+37, PT ;  /* 0x7e8000002500780b */ /* 0x001fe20003f64000 */
[----:B------:R-:W-:-:S03]  /*0940*/  VIADD R32, R3, 0xfffffe80 ;  /* 0xfffffe8003207836 */ /* 0x000fc60000000000 */
[----:B------:R-:W-:-:S05]  /*0950*/  FSEL R43, R30, 1, P3 ;  /* 0x3f8000001e2b7808 */ /* 0x000fca0001800000 */
[----:B------:R-:W-:Y:S01]  /*0960*/  @!P6 FMUL R36, R36, 16777216 ;  /* 0x4b8000002424e820 */ /* 0x000fe20000400000 */
[----:B------:R-:W-:Y:S01]  /*0970*/  @!P6 FMUL R34, R34, 16777216 ;  /* 0x4b8000002222e820 */ /* 0x000fe20000400000 */
[C---:B------:R-:W-:Y:S02]  /*0980*/  FSETP.GEU.AND P6, PT, R37.reuse, 1.175494350822287508e-38, PT ;  /* 0x008000002500780b */ /* 0x040fe40003fce000 */
[----:B------:R-:W-:Y:S01]  /*0990*/  @P3 FMUL R37, R37, 0.25 ;  /* 0x3e80000025253820 */ /* 0x000fe20000400000 */
[----:B------:R-:W-:Y:S02]  /*09a0*/  ISETP.GE.U32.AND P3, PT, R32, 0x180, PT ;  /* 0x000001802000780c */ /* 0x000fe40003f66070 */
[----:B------:R-:W-:-:S11]  /*09b0*/  MOV R32, RZ ;  /* 0x000000ff00207202 */ /* 0x000fd60000000f00 */
[----:B------:R-:W2:Y:S01]  /*09c0*/  @!P3 LDG.E.EL R32, desc[UR4][R22.64+-0x600] ;  /* 0xfffa00041620b981 */ /* 0x000ea2000c2e1900 */
[----:B------:R-:W-:-:S05]  /*09d0*/  SEL R38, R45, RZ, !P2 ;  /* 0x000000ff2d267207 */ /* 0x000fca0005000000 */
[----:B------:R-:W-:-:S06]  /*09e0*/  FADD R38, R38, 9.9999997473787516356e-06 ;  /* 0x3727c5ac26267421 */ /* 0x000fcc0000000000 */
[----:B------:R-:W0:Y:S01]  /*09f0*/  MUFU.SQRT R38, R38 ;  /* 0x0000002600267308 */ /* 0x000e220000002000 */
[----:B------:R-:W-:Y:S01]  /*0a00*/  @!P5 FMUL R42, R42, 16777216 ;  /* 0x4b8000002a2ad820 */ /* 0x000fe20000400000 */
[----:B------:R-:W-:Y:S01]  /*0a10*/  @!P5 FMUL R33, R33, 16777216 ;  /* 0x4b8000002121d820 */ /* 0x000fe20000400000 */
[----:B------:R-:W-:Y:S02]  /*0a20*/  P2R R47, PR, RZ, 0x4 ;  /* 0x00000004ff2f7803 */ /* 0x000fe40000000000 */
[C---:B0-----:R-:W-:Y:S02]  /*0a30*/  FSETP.GT.AND P5, PT, R38.reuse, 8.50705917302346158658e+37, PT ;  /* 0x7e8000002600780b */ /* 0x041fe40003fa4000 */
[----:B------:R-:W-:Y:S02]  /*0a40*/  FSETP.GEU.AND P2, PT, R38, 1.175494350822287508e-38, PT ;  /* 0x008000002600780b */ /* 0x000fe40003f4e000 */
[----:B------:R-:W-:-:S09]  /*0a50*/  FSEL R35, R30, 1, P5 ;  /* 0x3f8000001e237808 */ /* 0x000fd20002800000 */
[----:B------:R-:W-:Y:S01]  /*0a60*/  @P5 FMUL R38, R38, 0.25 ;  /* 0x3e80000026265820 */ /* 0x000fe20000400000 */
[C---:B------:R-:W-:Y:S02]  /*0a70*/  LOP3.LUT R41, R3.reuse, 0xffffff80, RZ, 0xc0, !PT ;  /* 0xffffff8003297812 */ /* 0x040fe400078ec0ff */
[----:B------:R-:W-:Y:S01]  /*0a80*/  P2R R48, PR, RZ, 0x2 ;  /* 0x00000002ff307803 */ /* 0x000fe20000000000 */
[----:B------:R-:W-:Y:S02]  /*0a90*/  IMAD.MOV.U32 R45, RZ, RZ, RZ ;  /* 0x000000ffff2d7224 */ /* 0x000fe400078e00ff */
[----:B------:R-:W-:Y:S01]  /*0aa0*/  IMAD.WIDE R20, R3, 0x4, R20 ;  /* 0x0000000403147825 */ /* 0x000fe200078e0214 */
[----:B--2---:R-:W-:-:S05]  /*0ab0*/  SEL R32, R32, RZ, !P3 ;  /* 0x000000ff20207207 */ /* 0x004fca0005800000 */
[----:B------:R-:W-:-:S04]  /*0ac0*/  FADD R32, R32, 9.9999997473787516356e-06 ;  /* 0x3727c5ac20207421 */ /* 0x000fc80000000000 */
[----:B------:R-:W0:Y:S02]  /*0ad0*/  MUFU.SQRT R39, R32 ;  /* 0x0000002000277308 */ /* 0x000e240000002000 */
[C---:B0-----:R-:W-:Y:S02]  /*0ae0*/  FSETP.GT.AND P5, PT, R39.reuse, 8.50705917302346158658e+37, PT ;  /* 0x7e8000002700780b */ /* 0x041fe40003fa4000 */
[----:B------:R-:W-:Y:S02]  /*0af0*/  FSETP.GEU.AND P1, PT, R39, 1.175494350822287508e-38, PT ;  /* 0x008000002700780b */ /* 0x000fe40003f2e000 */
[----:B------:R-:W-:-:S09]  /*0b00*/  FSEL R40, R30, 1, P5 ;  /* 0x3f8000001e287808 */ /* 0x000fd20002800000 */
[----:B------:R-:W-:Y:S01]  /*0b10*/  @P5 FMUL R39, R39, 0.25 ;  /* 0x3e80000027275820 */ /* 0x000fe20000400000 */
[----:B------:R-:W-:-:S13]  /*0b20*/  ISETP.NE.AND P5, PT, R41, 0x300, PT ;  /* 0x000003002900780c */ /* 0x000fda0003fa5270 */
[----:B------:R0:W2:Y:S01]  /*0b30*/  @!P5 LDG.E.EL R45, desc[UR4][R20.64+-0xc00] ;  /* 0xfff40004142dd981 */ /* 0x0000a2000c2e1900 */
[----:B------:R-:W-:Y:S01]  /*0b40*/  IMAD R22, R25, -0xb6400, R0 ;  /* 0xfff49c0019167824 */ /* 0x000fe200078e0200 */
[----:B------:R-:W-:Y:S01]  /*0b50*/  P2R R49, PR, RZ, 0x10 ;  /* 0x00000010ff317803 */ /* 0x000fe20000000000 */
[----:B------:R-:W-:Y:S01]  /*0b60*/  @!P2 FMUL R38, R38, 16777216 ;  /* 0x4b8000002626a820 */ /* 0x000fe20000400000 */
[----:B------:R-:W-:Y:S01]  /*0b70*/  @!P2 FMUL R35, R35, 16777216 ;  /* 0x4b8000002323a820 */ /* 0x000fe20000400000 */
[----:B------:R-:W-:Y:S01]  /*0b80*/  ISETP.NE.AND P2, PT, R47, RZ, PT ;  /* 0x000000ff2f00720c */ /* 0x000fe20003f45270 */
[----:B0-----:R-:W0:Y:S01]  /*0b90*/  LDC.64 R20, c[0x0][0x210] ;  /* 0x00008400ff147b82 */ /* 0x001e220000000a00 */
[----:B------:R-:W-:Y:S01]  /*0ba0*/  LEA.HI.SX32 R27, R27, R28, 0xe ;  /* 0x0000001c1b1b7211 */ /* 0x000fe200078f72ff */
[----:B------:R-:W-:Y:S01]  /*0bb0*/  IMAD R28, R29, -0x2d9, R26 ;  /* 0xfffffd271d1c7824 */ /* 0x000fe200078e021a */
[----:B------:R-:W-:-:S03]  /*0bc0*/  P2R R44, PR, RZ, 0x1 ;  /* 0x00000001ff2c7803 */ /* 0x000fc60000000000 */
[----:B------:R-:W-:Y:S02]  /*0bd0*/  IMAD R26, R27, -0xb6400, R26 ;  /* 0xfff49c001b1a7824 */ /* 0x000fe400078e021a */
[----:B------:R-:W-:Y:S01]  /*0be0*/  @!P1 FMUL R39, R39, 16777216 ;  /* 0x4b80000027279820 */ /* 0x000fe20000400000 */
[----:B------:R-:W-:Y:S01]  /*0bf0*/  @!P1 FMUL R40, R40, 16777216 ;  /* 0x4b80000028289820 */ /* 0x000fe20000400000 */
[----:B------:R-:W-:Y:S01]  /*0c00*/  ISETP.NE.AND P1, PT, R48, RZ, PT ;  /* 0x000000ff3000720c */ /* 0x000fe20003f25270 */
[----:B------:R-:W-:Y:S01]  /*0c10*/  HFMA2.MMA R32, -RZ, RZ, 0, 0 ;  /* 0x00000000ff207435 */ /* 0x000fe200000001ff */
[----:B------:R-:W-:Y:S01]  /*0c20*/  @!P6 FMUL R37, R37, 16777216 ;  /* 0x4b8000002525e820 */ /* 0x000fe20000400000 */
[----:B------:R-:W-:Y:S01]  /*0c30*/  @!P6 FMUL R43, R43, 16777216 ;  /* 0x4b8000002b2be820 */ /* 0x000fe20000400000 */
[----:B------:R-:W-:Y:S01]  /*0c40*/  HFMA2.MMA R29, -RZ, RZ, 0, 0 ;  /* 0x00000000ff1d7435 */ /* 0x000fe200000001ff */
[----:B------:R-:W1:Y:S08]  /*0c50*/  MUFU.RCP R38, R38 ;  /* 0x0000002600267308 */ /* 0x000e700000001000 */
[----:B------:R-:W3:Y:S01]  /*0c60*/  MUFU.RCP R39, R39 ;  /* 0x0000002700277308 */ /* 0x000ee20000001000 */
[----:B-1----:R-:W-:Y:S01]  /*0c70*/  FMUL R35, R38, R35 ;  /* 0x0000002326237220 */ /* 0x002fe20000400000 */
[----:B---3--:R-:W-:Y:S01]  /*0c80*/  FMUL R40, R39, R40 ;  /* 0x0000002827287220 */ /* 0x008fe20000400000 */
[----:B------:R-:W-:-:S05]  /*0c90*/  CS2R R38, SRZ ;  /* 0x0000000000267805 */ /* 0x000fca000001ff00 */
[----:B------:R-:W1:Y:S01]  /*0ca0*/  MUFU.RCP R42, R42 ;  /* 0x0000002a002a7308 */ /* 0x000e620000001000 */
[----:B------:R-:W-:-:S04]  /*0cb0*/  IMAD.WIDE R4, R3, 0x4, R4 ;  /* 0x0000000403047825 */ /* 0x000fc800078e0204 */
[----:B-1----:R-:W-:Y:S01]  /*0cc0*/  FMUL R33, R42, R33 ;  /* 0x000000212a217220 */ /* 0x002fe20000400000 */
[----:B------:R-:W-:Y:S02]  /*0cd0*/  IMAD.MOV.U32 R42, RZ, RZ, RZ ;  /* 0x000000ffff2a7224 */ /* 0x000fe400078e00ff */
[----:B------:R-:W-:-:S04]  /*0ce0*/  IMAD.WIDE R10, R3, 0x4, R10 ;  /* 0x00000004030a7825 */ /* 0x000fc800078e020a */
[----:B------:R-:W-:-:S04]  /*0cf0*/  IMAD.WIDE R6, R3, 0x4, R6 ;  /* 0x0000000403067825 */ /* 0x000fc800078e0206 */
[----:B------:R-:W-:-:S04]  /*0d00*/  IMAD.WIDE R8, R3, 0x4, R8 ;  /* 0x0000000403087825 */ /* 0x000fc800078e0208 */
[----:B------:R-:W-:-:S04]  /*0d10*/  IMAD.WIDE R12, R3, 0x4, R12 ;  /* 0x00000004030c7825 */ /* 0x000fc800078e020c */
[----:B------:R-:W-:Y:S01]  /*0d20*/  IMAD.WIDE R14, R3, 0x4, R14 ;  /* 0x00000004030e7825 */ /* 0x000fe200078e020e */
[----:B--2---:R-:W-:-:S05]  /*0d30*/  SEL R45, R45, RZ, !P5 ;  /* 0x000000ff2d2d7207 */ /* 0x004fca0006800000 */
[----:B------:R-:W-:-:S04]  /*0d40*/  FADD R45, R45, 9.9999997473787516356e-06 ;  /* 0x3727c5ac2d2d7421 */ /* 0x000fc80000000000 */
[----:B------:R1:W2:Y:S02]  /*0d50*/  MUFU.SQRT R46, R45 ;  /* 0x0000002d002e7308 */ /* 0x0002a40000002000 */
[----:B-1----:R-:W-:Y:S02]  /*0d60*/  IMAD R45, R25, 0x44580, R22 ;  /* 0x00044580192d7824 */ /* 0x002fe400078e0216 */
[----:B------:R-:W-:Y:S01]  /*0d70*/  IMAD.MOV.U32 R22, RZ, RZ, 0x2d9 ;  /* 0x000002d9ff167424 */ /* 0x000fe200078e00ff */
[----:B--2---:R-:W-:-:S03]  /*0d80*/  FSETP.GT.AND P4, PT, R46, 8.50705917302346158658e+37, PT ;  /* 0x7e8000002e00780b */ /* 0x004fc60003f84000 */
[----:B------:R-:W-:Y:S01]  /*0d90*/  IMAD R47, R3, R22, -0x44580 ;  /* 0xfffbba80032f7424 */ /* 0x000fe200078e0216 */
[----:B------:R-:W-:-:S04]  /*0da0*/  FSETP.GEU.AND P0, PT, R46, 1.175494350822287508e-38, PT ;  /* 0x008000002e00780b */ /* 0x000fc80003f0e000 */
[----:B------:R-:W-:Y:S01]  /*0db0*/  IADD3 R22, R28, R47, RZ ;  /* 0x0000002f1c167210 */ /* 0x000fe20007ffe0ff */
[----:B------:R-:W-:Y:S01]  /*0dc0*/  IMAD R28, R25, 0x16c80, R28 ;  /* 0x00016c80191c7824 */ /* 0x000fe200078e021c */
[----:B------:R-:W-:-:S03]  /*0dd0*/  FSEL R41, R30, 1, P4 ;  /* 0x3f8000001e297808 */ /* 0x000fc60002000000 */
[----:B------:R-:W-:Y:S02]  /*0de0*/  IMAD.IADD R47, R47, 0x1, R28 ;  /* 0x000000012f2f7824 */ /* 0x000fe400078e021c */
[----:B------:R-:W-:Y:S01]  /*0df0*/  @P4 FMUL R46, R46, 0.25 ;  /* 0x3e8000002e2e4820 */ /* 0x000fe20000400000 */
[----:B------:R-:W-:Y:S01]  /*0e00*/  ISETP.NE.AND P4, PT, R49, RZ, PT ;  /* 0x000000ff3100720c */ /* 0x000fe20003f85270 */
[C---:B------:R-:W-:Y:S02]  /*0e10*/  IMAD R49, R25.reuse, 0x44580, R26 ;  /* 0x0004458019317824 */ /* 0x040fe400078e021a */
[----:B------:R-:W-:Y:S02]  /*0e20*/  IMAD R51, R25, 0x44580, R22 ;  /* 0x0004458019337824 */ /* 0x000fe400078e0216 */
[----:B------:R-:W-:Y:S01]  /*0e30*/  VIADD R25, R47, 0xfffbba80 ;  /* 0xfffbba802f197836 */ /* 0x000fe20000000000 */
[----:B------:R-:W-:Y:S01]  /*0e40*/  IADD3 R47, R47, -0x5b200, RZ ;  /* 0xfffa4e002f2f7810 */ /* 0x000fe20007ffe0ff */
[----:B------:R-:W-:Y:S01]  /*0e50*/  @!P0 FMUL R46, R46, 16777216 ;  /* 0x4b8000002e2e8820 */ /* 0x000fe20000400000 */
[----:B------:R-:W-:Y:S01]  /*0e60*/  @!P0 FMUL R41, R41, 16777216 ;  /* 0x4b80000029298820 */ /* 0x000fe20000400000 */
[----:B------:R-:W-:Y:S01]  /*0e70*/  ISETP.NE.AND P0, PT, R44, RZ, PT ;  /* 0x000000ff2c00720c */ /* 0x000fe20003f05270 */
[----:B0-----:R-:W-:-:S04]  /*0e80*/  IMAD.WIDE R44, R45, 0x4, R20 ;  /* 0x000000042d2c7825 */ /* 0x001fc800078e0214 */
[----:B------:R-:W-:Y:S02]  /*0e90*/  IMAD.WIDE R48, R49, 0x4, R20 ;  /* 0x0000000431307825 */ /* 0x000fe400078e0214 */
[----:B------:R-:W0:Y:S02]  /*0ea0*/  LDC.64 R20, c[0x0][0x238] ;  /* 0x00008e00ff147b82 */ /* 0x000e240000000a00 */
[----:B------:R-:W-:Y:S01]  /*0eb0*/  IMAD.MOV.U32 R30, RZ, RZ, RZ ;  /* 0x000000ffff1e7224 */ /* 0x000fe200078e00ff */
[----:B------:R-:W-:Y:S01]  /*0ec0*/  CS2R R26, SRZ ;  /* 0x00000000001a7805 */ /* 0x000fe2000001ff00 */
[----:B------:R-:W-:Y:S01]  /*0ed0*/  IMAD.WIDE R18, R47, 0x4, R18 ;  /* 0x000000042f127825 */ /* 0x000fe200078e0212 */
[----:B------:R-:W-:Y:S01]  /*0ee0*/  MOV R28, RZ ;  /* 0x000000ff001c7202 */ /* 0x000fe20000000f00 */
[----:B------:R1:W2:Y:S04]  /*0ef0*/  @!P1 LDG.E R29, desc[UR4][R48.64] ;  /* 0x00000004301d9981 */ /* 0x0002a8000c1e1900 */
[----:B------:R3:W4:Y:S01]  /*0f00*/  @P4 LDG.E R30, desc[UR4][R18.64] ;  /* 0x00000004121e4981 */ /* 0x000722000c1e1900 */
[----:B------:R-:W-:-:S03]  /*0f10*/  IMAD.WIDE R16, R25, 0x4, R16 ;  /* 0x0000000419107825 */ /* 0x000fc600078e0210 */
[----:B------:R-:W5:Y:S01]  /*0f20*/  @!P0 LDG.E R27, desc[UR4][R44.64] ;  /* 0x000000042c1b8981 */ /* 0x000f62000c1e1900 */
[----:B-1----:R-:W1:Y:S03]  /*0f30*/  LDC.64 R48, c[0x0][0x230] ;  /* 0x00008c00ff307b82 */ /* 0x002e660000000a00 */
[----:B------:R3:W4:Y:S05]  /*0f40*/  @!P5 LDG.E R32, desc[UR4][R16.64] ;  /* 0x000000041020d981 */ /* 0x00072a000c1e1900 */
[----:B---3--:R-:W3:Y:S01]  /*0f50*/  LDC.64 R18, c[0x0][0x218] ;  /* 0x00008600ff127b82 */ /* 0x008ee20000000a00 */
[----:B------:R-:W0:Y:S02]  /*0f60*/  MUFU.RCP R16, R37 ;  /* 0x0000002500107308 */ /* 0x000e240000001000 */
[----:B0-----:R-:W-:Y:S01]  /*0f70*/  IMAD.WIDE R22, R24, 0x4, R20 ;  /* 0x0000000418167825 */ /* 0x001fe200078e0214 */
[----:B------:R-:W-:-:S04]  /*0f80*/  CS2R R44, SRZ ;  /* 0x00000000002c7805 */ /* 0x000fc8000001ff00 */
[----:B------:R0:W4:Y:S01]  /*0f90*/  @!P2 LDG.E R26, desc[UR4][R22.64] ;  /* 0x00000004161aa981 */ /* 0x000122000c1e1900 */
[----:B------:R-:W-:-:S05]  /*0fa0*/  IMAD.WIDE R20, R51, 0x4, R20 ;  /* 0x0000000433147825 */ /* 0x000fca00078e0214 */
[----:B------:R1:W4:Y:S01]  /*0fb0*/  @!P3 LDG.E R28, desc[UR4][R20.64] ;  /* 0x00000004141cb981 */ /* 0x000322000c1e1900 */
[----:B------:R-:W-:Y:S01]  /*0fc0*/  FMUL R43, R16, R43 ;  /* 0x0000002b102b7220 */ /* 0x000fe20000400000 */
[----:B0-----:R-:W0:Y:S01]  /*0fd0*/  LDC.64 R22, c[0x0][0x228] ;  /* 0x00008a00ff167b82 */ /* 0x001e220000000a00 */
[--C-:B---3--:R-:W-:Y:S01]  /*0fe0*/  IMAD.WIDE R16, R31, 0x4, R18.reuse ;  /* 0x000000041f107825 */ /* 0x108fe200078e0212 */
[----:B-1----:R1:W3:Y:S04]  /*0ff0*/  MUFU.RCP R21, R36 ;  /* 0x0000002400157308 */ /* 0x0022e80000001000 */
[----:B------:R1:W4:Y:S02]  /*1000*/  @!P0 LDG.E.EL R45, desc[UR4][R16.64] ;  /* 0x00000004102d8981 */ /* 0x000324000c2e1900 */
[----:B-1----:R-:W1:Y:S01]  /*1010*/  LDC.64 R16, c[0x0][0x240] ;  /* 0x00009000ff107b82 */ /* 0x002e620000000a00 */
[----:B------:R-:W-:Y:S01]  /*1020*/  CS2R R36, SRZ ;  /* 0x0000000000247805 */ /* 0x000fe2000001ff00 */
[----:B---3--:R-:W-:Y:S01]  /*1030*/  FMUL R34, R21, R34 ;  /* 0x0000002215227220 */ /* 0x008fe20000400000 */
[----:B------:R-:W-:-:S04]  /*1040*/  IMAD.WIDE R18, R3, 0x4, R18 ;  /* 0x0000000403127825 */ /* 0x000fc800078e0212 */
[--C-:B0-----:R-:W-:Y:S01]  /*1050*/  IMAD.WIDE R20, R31, 0x4, R22.reuse ;  /* 0x000000041f147825 */ /* 0x101fe200078e0216 */
[----:B------:R1:W3:Y:S03]  /*1060*/  @!P1 LDG.E.EL R44, desc[UR4][R18.64] ;  /* 0x00000004122c9981 */ /* 0x0002e6000c2e1900 */
[----:B------:R-:W-:Y:S01]  /*1070*/  IMAD.WIDE R22, R3, 0x4, R22 ;  /* 0x0000000403167825 */ /* 0x000fe200078e0216 */
[----:B------:R-:W3:Y:S04]  /*1080*/  @!P0 LDG.E.EL R36, desc[UR4][R20.64] ;  /* 0x0000000414248981 */ /* 0x000ee8000c2e1900 */
[----:B------:R0:W3:Y:S01]  /*1090*/  @!P1 LDG.E.EL R37, desc[UR4][R22.64] ;  /* 0x0000000416259981 */ /* 0x0000e2000c2e1900 */
[----:B-1----:R-:W-:-:S04]  /*10a0*/  IMAD.WIDE R18, R31, 0x4, R16 ;  /* 0x000000041f127825 */ /* 0x002fc800078e0210 */
[----:B0-----:R-:W-:Y:S01]  /*10b0*/  IMAD.WIDE R22, R3, 0x4, R16 ;  /* 0x0000000403167825 */ /* 0x001fe200078e0210 */
[----:B------:R-:W0:Y:S01]  /*10c0*/  MUFU.RCP R46, R46 ;  /* 0x0000002e002e7308 */ /* 0x000e220000001000 */
[----:B------:R-:W1:Y:S01]  /*10d0*/  LDC.64 R16, c[0x0][0x250] ;  /* 0x00009400ff107b82 */ /* 0x000e620000000a00 */
[----:B------:R-:W3:Y:S01]  /*10e0*/  @!P2 LDG.E.EL R42, desc[UR4][R18.64+-0x600] ;  /* 0xfffa0004122aa981 */ /* 0x000ee2000c2e1900 */
[----:B------:R-:W-:-:S05]  /*10f0*/  IMAD.WIDE R24, R31, 0x4, R48 ;  /* 0x000000041f187825 */ /* 0x000fca00078e0230 */
[----:B------:R0:W3:Y:S01]  /*1100*/  @!P0 LDG.E.EL R39, desc[UR4][R24.64] ;  /* 0x0000000418278981 */ /* 0x0000e2000c2e1900 */
[----:B-1----:R-:W-:-:S04]  /*1110*/  IMAD.WIDE R20, R31, 0x4, R16 ;  /* 0x000000041f147825 */ /* 0x002fc800078e0210 */
[C---:B0-----:R-:W-:Y:S02]  /*1120*/  IMAD.WIDE R24, R3.reuse, 0x4, R16 ;  /* 0x0000000403187825 */ /* 0x041fe400078e0210 */
[----:B------:R-:W0:Y:S02]  /*1130*/  LDC.64 R16, c[0x0][0x258] ;  /* 0x00009600ff107b82 */ /* 0x000e240000000a00 */
[----:B------:R-:W-:-:S04]  /*1140*/  IMAD.WIDE R48, R3, 0x4, R48 ;  /* 0x0000000403307825 */ /* 0x000fc800078e0230 */
[----:B------:R-:W-:Y:S01]  /*1150*/  IMAD.MOV.U32 R47, RZ, RZ, RZ ;  /* 0x000000ffff2f7224 */ /* 0x000fe200078e00ff */
[----:B------:R1:W3:Y:S01]  /*1160*/  @!P1 LDG.E.EL R38, desc[UR4][R48.64] ;  /* 0x0000000430269981 */ /* 0x0002e2000c2e1900 */
[----:B------:R-:W-:Y:S01]  /*1170*/  FMUL R41, R46, R41 ;  /* 0x000000292e297220 */ /* 0x000fe20000400000 */
[----:B------:R-:W-:-:S03]  /*1180*/  MOV R46, RZ ;  /* 0x000000ff002e7202 */ /* 0x000fc60000000f00 */
[----:B------:R0:W3:Y:S04]  /*1190*/  @!P2 LDG.E.EL R47, desc[UR4][R20.64+-0x600] ;  /* 0xfffa0004142fa981 */ /* 0x0000e8000c2e1900 */
[----:B------:R0:W3:Y:S01]  /*11a0*/  @!P3 LDG.E.EL R46, desc[UR4][R22.64+-0x600] ;  /* 0xfffa0004162eb981 */ /* 0x0000e2000c2e1900 */
[----:B-1----:R-:W-:Y:S01]  /*11b0*/  CS2R R48, SRZ ;  /* 0x0000000000307805 */ /* 0x002fe2000001ff00 */
[--C-:B0-----:R-:W-:Y:S01]  /*11c0*/  IMAD.WIDE R18, R31, 0x4, R16.reuse ;  /* 0x000000041f127825 */ /* 0x101fe200078e0210 */
[----:B------:R-:W-:Y:S02]  /*11d0*/  CS2R R20, SRZ ;  /* 0x0000000000147805 */ /* 0x000fe4000001ff00 */
[----:B------:R-:W-:Y:S02]  /*11e0*/  CS2R R22, SRZ ;  /* 0x0000000000167805 */ /* 0x000fe4000001ff00 */
[----:B------:R-:W3:Y:S04]  /*11f0*/  @!P3 LDG.E.EL R48, desc[UR4][R24.64+-0x600] ;  /* 0xfffa00041830b981 */ /* 0x000ee8000c2e1900 */
[----:B------:R0:W3:Y:S01]  /*1200*/  @!P2 LDG.E.EL R49, desc[UR4][R18.64+-0x600] ;  /* 0xfffa00041231a981 */ /* 0x0000e2000c2e1900 */
[----:B------:R-:W-:-:S03]  /*1210*/  IMAD.WIDE R16, R3, 0x4, R16 ;  /* 0x0000000403107825 */ /* 0x000fc600078e0210 */
[----:B------:R-:W3:Y:S04]  /*1220*/  @!P5 LDG.E.EL R21, desc[UR4][R4.64+-0xc00] ;  /* 0xfff400040415d981 */ /* 0x000ee8000c2e1900 */
[----:B------:R-:W3:Y:S01]  /*1230*/  @!P5 LDG.E.EL R20, desc[UR4][R6.64+-0xc00] ;  /* 0xfff400040614d981 */ /* 0x000ee2000c2e1900 */
[----:B0-----:R-:W-:Y:S01]  /*1240*/  HFMA2.MMA R18, -RZ, RZ, 0, 0 ;  /* 0x00000000ff127435 */ /* 0x001fe200000001ff */
[----:B------:R-:W-:Y:S02]  /*1250*/  MOV R3, RZ ;  /* 0x000000ff00037202 */ /* 0x000fe40000000f00 */
[----:B------:R0:W3:Y:S04]  /*1260*/  @!P3 LDG.E.EL R22, desc[UR4][R16.64+-0x600] ;  /* 0xfffa00041016b981 */ /* 0x0000e8000c2e1900 */
[----:B------:R-:W3:Y:S04]  /*1270*/  @!P5 LDG.E.EL R23, desc[UR4][R8.64+-0xc00] ;  /* 0xfff400040817d981 */ /* 0x000ee8000c2e1900 */
[----:B------:R-:W3:Y:S01]  /*1280*/  @P4 LDG.E.EL R18, desc[UR4][R10.64+-0xe00] ;  /* 0xfff200040a124981 */ /* 0x000ee2000c2e1900 */
[----:B0-----:R-:W-:-:S03]  /*1290*/  IMAD.MOV.U32 R16, RZ, RZ, RZ ;  /* 0x000000ffff107224 */ /* 0x001fc600078e00ff */
[----:B------:R-:W3:Y:S04]  /*12a0*/  @P4 LDG.E.EL R3, desc[UR4][R14.64+-0xe00] ;  /* 0xfff200040e034981 */ /* 0x000ee8000c2e1900 */
[----:B------:R-:W3:Y:S01]  /*12b0*/  @P4 LDG.E.EL R16, desc[UR4][R12.64+-0xe00] ;  /* 0xfff200040c104981 */ /* 0x000ee2000c2e1900 */
[----:B--2---:R-:W-:Y:S02]  /*12c0*/  SEL R5, R29, RZ, !P1 ;  /* 0x000000ff1d057207 */ /* 0x004fe40004800000 */
[----:B-----5:R-:W-:Y:S02]  /*12d0*/  SEL R4, R27, RZ, !P0 ;  /* 0x000000ff1b047207 */ /* 0x020fe40004000000 */
[----:B----4-:R-:W-:Y:S02]  /*12e0*/  SEL R32, R32, RZ, !P5 ;  /* 0x000000ff20207207 */ /* 0x010fe40006800000 */
[----:B------:R-:W-:-:S02]  /*12f0*/  SEL R30, R30, RZ, P4 ;  /* 0x000000ff1e1e7207 */ /* 0x000fc40002000000 */
[----:B------:R-:W-:Y:S02]  /*1300*/  SEL R6, R26, RZ, !P2 ;  /* 0x000000ff1a067207 */ /* 0x000fe40005000000 */
[----:B------:R-:W-:-:S05]  /*1310*/  SEL R45, R45, RZ, !P0 ;  /* 0x000000ff2d2d7207 */ /* 0x000fca0004000000 */
[----:B------:R-:W-:-:S04]  /*1320*/  FADD R4, R4, -R45 ;  /* 0x8000002d04047221 */ /* 0x000fc80000000000 */
[----:B------:R-:W-:Y:S01]  /*1330*/  FMUL R33, R33, R4 ;  /* 0x0000000421217220 */ /* 0x000fe20000400000 */
[----:B---3--:R-:W-:-:S05]  /*1340*/  SEL R44, R44, RZ, !P1 ;  /* 0x000000ff2c2c7207 */ /* 0x008fca0004800000 */
[----:B------:R-:W-:-:S04]  /*1350*/  FADD R5, R5, -R44 ;  /* 0x8000002c05057221 */ /* 0x000fc80000000000 */
[----:B------:R-:W-:Y:S01]  /*1360*/  FMUL R34, R34, R5 ;  /* 0x0000000522227220 */ /* 0x000fe20000400000 */
[----:B------:R-:W-:Y:S02]  /*1370*/  SEL R5, R28, RZ, !P3 ;  /* 0x000000ff1c057207 */ /* 0x000fe40005800000 */
[----:B------:R-:W-:-:S05]  /*1380*/  SEL R7, R42, RZ, !P2 ;  /* 0x000000ff2a077207 */ /* 0x000fca0005000000 */
[----:B------:R-:W-:-:S04]  /*1390*/  FADD R6, R6, -R7 ;  /* 0x8000000706067221 */ /* 0x000fc80000000000 */
[----:B------:R-:W-:Y:S01]  /*13a0*/  FMUL R6, R35, R6 ;  /* 0x0000000623067220 */ /* 0x000fe20000400000 */
[----:B------:R-:W-:Y:S02]  /*13b0*/  SEL R36, R36, RZ, !P0 ;  /* 0x000000ff24247207 */ /* 0x000fe40004000000 */
[----:B------:R-:W-:Y:S02]  /*13c0*/  SEL R39, R39, RZ, !P0 ;  /* 0x000000ff27277207 */ /* 0x000fe40004000000 */
[----:B------:R-:W-:-:S03]  /*13d0*/  SEL R37, R37, RZ, !P1 ;  /* 0x000000ff25257207 */ /* 0x000fc60004800000 */
[----:B------:R-:W-:Y:S01]  /*13e0*/  FFMA R33, R36, R33, R39 ;  /* 0x0000002124217223 */ /* 0x000fe20000000027 */
[----:B------:R-:W-:-:S05]  /*13f0*/  SEL R46, R46, RZ, !P3 ;  /* 0x000000ff2e2e7207 */ /* 0x000fca0005800000 */
[----:B------:R-:W-:Y:S01]  /*1400*/  FADD R5, R5, -R46 ;  /* 0x8000002e05057221 */ /* 0x000fe20000000000 */
[----:B------:R-:W-:-:S05]  /*1410*/  SEL R21, R21, RZ, !P5 ;  /* 0x000000ff15157207 */ /* 0x000fca0006800000 */
[----:B------:R-:W-:Y:S01]  /*1420*/  FADD R4, R32, -R21 ;  /* 0x8000001520047221 */ /* 0x000fe20000000000 */
[----:B------:R-:W-:-:S03]  /*1430*/  SEL R20, R20, RZ, !P5 ;  /* 0x000000ff14147207 */ /* 0x000fc60006800000 */
[----:B------:R-:W-:Y:S01]  /*1440*/  FMUL R41, R41, R4 ;  /* 0x0000000429297220 */ /* 0x000fe20000400000 */
[----:B------:R-:W-:Y:S02]  /*1450*/  SEL R7, R18, RZ, P4 ;  /* 0x000000ff12077207 */ /* 0x000fe40002000000 */
[----:B------:R-:W-:-:S03]  /*1460*/  SEL R23, R23, RZ, !P5 ;  /* 0x000000ff17177207 */ /* 0x000fc60006800000 */
[----:B------:R-:W-:Y:S01]  /*1470*/  FADD R4, R30, -R7 ;  /* 0x800000071e047221 */ /* 0x000fe20000000000 */
[----:B------:R-:W-:Y:S02]  /*1480*/  SEL R3, R3, RZ, P4 ;  /* 0x000000ff03037207 */ /* 0x000fe40002000000 */
[----:B------:R-:W-:Y:S01]  /*1490*/  SEL R16, R16, RZ, P4 ;  /* 0x000000ff10107207 */ /* 0x000fe20002000000 */
[----:B------:R-:W-:Y:S01]  /*14a0*/  FMUL R4, R43, R4 ;  /* 0x000000042b047220 */ /* 0x000fe20000400000 */
[----:B------:R-:W-:Y:S01]  /*14b0*/  FFMA R41, R20, R41, R23 ;  /* 0x0000002914297223 */ /* 0x000fe20000000017 */
[----:B------:R-:W-:Y:S02]  /*14c0*/  FMUL R40, R40, R5 ;  /* 0x0000000528287220 */ /* 0x000fe40000400000 */
[----:B------:R-:W-:Y:S02]  /*14d0*/  FFMA R7, R16, R4, R3 ;  /* 0x0000000410077223 */ /* 0x000fe40000000003 */
[----:B------:R-:W0:Y:S01]  /*14e0*/  LDC.64 R4, c[0x0][0x2b0] ;  /* 0x0000ac00ff047b82 */ /* 0x000e220000000a00 */
[----:B------:R-:W-:-:S02]  /*14f0*/  FSETP.GEU.AND P6, PT, R41, RZ, PT ;  /* 0x000000ff2900720b */ /* 0x000fc40003fce000 */
[----:B------:R-:W-:Y:S02]  /*1500*/  SEL R47, R47, RZ, !P2 ;  /* 0x000000ff2f2f7207 */ /* 0x000fe40005000000 */
[----:B------:R-:W-:Y:S02]  /*1510*/  SEL R8, R49, RZ, !P2 ;  /* 0x000000ff31087207 */ /* 0x000fe40005000000 */
[----:B------:R-:W-:Y:S02]  /*1520*/  SEL R9, R48, RZ, !P3 ;  /* 0x000000ff30097207 */ /* 0x000fe40005800000 */
[----:B------:R-:W-:Y:S02]  /*1530*/  SEL R22, R22, RZ, !P3 ;  /* 0x000000ff16167207 */ /* 0x000fe40005800000 */
[----:B------:R-:W-:Y:S02]  /*1540*/  FSEL R3, R41, RZ, P6 ;  /* 0x000000ff29037208 */ /* 0x000fe40003000000 */
[----:B------:R-:W-:Y:S01]  /*1550*/  FSETP.GEU.AND P6, PT, R7, RZ, PT ;  /* 0x000000ff0700720b */ /* 0x000fe20003fce000 */
[----:B------:R-:W-:Y:S01]  /*1560*/  FFMA R6, R47, R6, R8 ;  /* 0x000000062f067223 */ /* 0x000fe20000000008 */
[----:B------:R-:W-:Y:S01]  /*1570*/  FFMA R40, R9, R40, R22 ;  /* 0x0000002809287223 */ /* 0x000fe20000000016 */
[----:B------:R-:W-:-:S02]  /*1580*/  SEL R38, R38, RZ, !P1 ;  /* 0x000000ff26267207 */ /* 0x000fc40004800000 */
[----:B------:R-:W-:-:S03]  /*1590*/  FSEL R7, R7, RZ, P6 ;  /* 0x000000ff07077208 */ /* 0x000fc60003000000 */
[----:B------:R-:W-:Y:S01]  /*15a0*/  FFMA R34, R37, R34, R38 ;  /* 0x0000002225227223 */ /* 0x000fe20000000026 */
[----:B------:R-:W-:Y:S02]  /*15b0*/  @P5 FSEL R3, R7, RZ, P4 ;  /* 0x000000ff07035208 */ /* 0x000fe40002000000 */
[----:B------:R-:W-:Y:S02]  /*15c0*/  FSETP.GEU.AND P4, PT, R6, RZ, PT ;  /* 0x000000ff0600720b */ /* 0x000fe40003f8e000 */
[----:B------:R-:W-:Y:S02]  /*15d0*/  FSETP.GEU.AND P5, PT, R40, RZ, PT ;  /* 0x000000ff2800720b */ /* 0x000fe40003fae000 */
[----:B------:R-:W-:Y:S02]  /*15e0*/  @!P2 FSEL R2, R6, RZ, P4 ;  /* 0x000000ff0602a208 */ /* 0x000fe40002000000 */
[----:B------:R-:W-:Y:S02]  /*15f0*/  @!P3 FSEL R3, R40, RZ, P5 ;  /* 0x000000ff2803b208 */ /* 0x000fe40002800000 */
[----:B------:R-:W-:-:S02]  /*1600*/  FSETP.GEU.AND P2, PT, R33, RZ, PT ;  /* 0x000000ff2100720b */ /* 0x000fc40003f4e000 */
[----:B------:R-:W-:Y:S01]  /*1610*/  FSETP.GEU.AND P3, PT, R34, RZ, PT ;  /* 0x000000ff2200720b */ /* 0x000fe20003f6e000 */
[----:B0-----:R-:W-:Y:S01]  /*1620*/  IMAD.WIDE R4, R0, 0x4, R4 ;  /* 0x0000000400047825 */ /* 0x001fe200078e0204 */
[----:B------:R-:W-:Y:S02]  /*1630*/  @!P0 FSEL R2, R33, RZ, P2 ;  /* 0x000000ff21028208 */ /* 0x000fe40001000000 */
[----:B------:R-:W-:-:S05]  /*1640*/  @!P1 FSEL R3, R34, RZ, P3 ;  /* 0x000000ff22039208 */ /* 0x000fca0001800000 */
[----:B------:R-:W-:Y:S01]  /*1650*/  STG.E.64 desc[UR4][R4.64], R2 ;  /* 0x0000000204007986 */ /* 0x000fe2000c101b04 */
[----:B------:R-:W-:Y:S05]  /*1660*/  EXIT ;  /* 0x000000000000794d */ /* 0x000fea0003800000 */
.L_x_0:
[----:B------:R-:W-:-:S00]  /*1670*/  BRA `(.L_x_0) ;  /* 0xfffffffc00fc7947 */ /* 0x000fc0000383ffff */
[----:B------:R-:W-:-:S00]  /*1680*/  NOP ;  /* 0x0000000000007918 */ /* 0x000fc00000000000 */
[----:B------:R-:W-:-:S00]  /*1690*/  NOP ;  /* 0x0000000000007918 */ /* 0x000fc00000000000 */
[----:B------:R-:W-:-:S00]  /*16a0*/  NOP ;  /* 0x0000000000007918 */ /* 0x000fc00000000000 */
[----:B------:R-:W-:-:S00]  /*16b0*/  NOP ;  /* 0x0000000000007918 */ /* 0x000fc00000000000 */
[----:B------:R-:W-:-:S00]  /*16c0*/  NOP ;  /* 0x0000000000007918 */ /* 0x000fc00000000000 */
[----:B------:R-:W-:-:S00]  /*16d0*/  NOP ;  /* 0x0000000000007918 */ /* 0x000fc00000000000 */
[----:B------:R-:W-:-:S00]  /*16e0*/  NOP ;  /* 0x0000000000007918 */ /* 0x000fc00000000000 */
[----:B------:R-:W-:-:S00]  /*16f0*/  NOP ;  /* 0x0000000000007918 */ /* 0x000fc00000000000 */
.L_x_1:


//--------------------- .nv.global.init           --------------------------
	.section	.nv.global.init,"aw",@progbits
.nv.global.init:
	.type		_$_str,@object
	.size		_$_str,(_$_str_$_2 - _$_str)
_$_str:
        /*0000*/ 	.byte	0x5f, 0x5f, 0x43, 0x55, 0x44, 0x41, 0x5f, 0x46, 0x54, 0x5a, 0x00
	.type		_$_str_$_2,@object
	.size		_$_str_$_2,(.L_1 - _$_str_$_2)
_$_str_$_2:
        /*000b*/ 	.byte	0x5f, 0x5f, 0x43, 0x55, 0x44, 0x41, 0x5f, 0x50, 0x52, 0x45, 0x43, 0x5f, 0x53, 0x51, 0x52, 0x54
        /*001b*/ 	.byte	0x00
.L_1:


//--------------------- .nv.constant0.triton_poi_fused_cat_50 --------------------------
	.section	.nv.constant0.triton_poi_fused_cat_50,"a",@progbits
	.sectionflags	@""
	.align	4
.nv.constant0.triton_poi_fused_cat_50:
	.zero		700
